//
// Generated by NVIDIA NVVM Compiler
//
// Compiler Build ID: CL-36424714
// Cuda compilation tools, release 13.0, V13.0.88
// Based on NVVM 20.0.0
//

.version 9.0
.target sm_100
.address_size 64

	// .globl	_Z6decodePPhS0_PPyS0_Pi

.visible .entry _Z6decodePPhS0_PPyS0_Pi(
	.param .u64 .ptr .align 1 _Z6decodePPhS0_PPyS0_Pi_param_0,
	.param .u64 .ptr .align 1 _Z6decodePPhS0_PPyS0_Pi_param_1,
	.param .u64 .ptr .align 1 _Z6decodePPhS0_PPyS0_Pi_param_2,
	.param .u64 .ptr .align 1 _Z6decodePPhS0_PPyS0_Pi_param_3,
	.param .u64 .ptr .align 1 _Z6decodePPhS0_PPyS0_Pi_param_4
)
{
	.reg .pred 	%p<8>;
	.reg .b16 	%rs<11>;
	.reg .b32 	%r<33>;
	.reg .b64 	%rd<67>;

	ld.param.u64 	%rd20, [_Z6decodePPhS0_PPyS0_Pi_param_0];
	ld.param.u64 	%rd21, [_Z6decodePPhS0_PPyS0_Pi_param_1];
	ld.param.u64 	%rd22, [_Z6decodePPhS0_PPyS0_Pi_param_2];
	ld.param.u64 	%rd23, [_Z6decodePPhS0_PPyS0_Pi_param_3];
	ld.param.u64 	%rd24, [_Z6decodePPhS0_PPyS0_Pi_param_4];
	cvta.to.global.u64 	%rd25, %rd24;
	cvta.to.global.u64 	%rd26, %rd23;
	cvta.to.global.u64 	%rd27, %rd22;
	cvta.to.global.u64 	%rd28, %rd21;
	cvta.to.global.u64 	%rd29, %rd20;
	mov.u32 	%r13, %ctaid.x;
	mul.wide.u32 	%rd30, %r13, 8;
	add.s64 	%rd31, %rd29, %rd30;
	ld.global.u64 	%rd32, [%rd31];
	cvta.to.global.u64 	%rd1, %rd32;
	add.s64 	%rd33, %rd28, %rd30;
	ld.global.u64 	%rd2, [%rd33];
	add.s64 	%rd34, %rd27, %rd30;
	ld.global.u64 	%rd3, [%rd34];
	add.s64 	%rd35, %rd26, %rd30;
	ld.global.u64 	%rd36, [%rd35];
	cvta.to.global.u64 	%rd4, %rd36;
	mul.wide.u32 	%rd37, %r13, 4;
	add.s64 	%rd38, %rd25, %rd37;
	ld.global.u32 	%r1, [%rd38];
	mov.u32 	%r2, %tid.x;
	ld.global.u8 	%r3, [%rd1];
	setp.eq.s32 	%p1, %r2, 0;
	mov.b32 	%r31, 0;
	@%p1 bra 	$L__BB0_2;
	mul.lo.s32 	%r14, %r2, 3;
	cvt.u64.u32 	%rd39, %r14;
	add.s64 	%rd40, %rd1, %rd39;
	ld.global.u8 	%r15, [%rd40];
	add.s32 	%r16, %r14, -1;
	cvt.u64.u32 	%rd41, %r16;
	add.s64 	%rd42, %rd1, %rd41;
	ld.global.u8 	%rs5, [%rd42];
	mul.wide.u16 	%r17, %rs5, 256;
	or.b32  	%r18, %r17, %r15;
	add.s32 	%r19, %r14, -2;
	cvt.u64.u32 	%rd43, %r19;
	add.s64 	%rd44, %rd1, %rd43;
	ld.global.u8 	%r20, [%rd44];
	shl.b32 	%r21, %r20, 16;
	or.b32  	%r31, %r18, %r21;
$L__BB0_2:
	setp.eq.s32 	%p2, %r2, 0;
	mul.lo.s32 	%r22, %r2, 3;
	cvt.u64.u32 	%rd45, %r22;
	add.s64 	%rd46, %rd1, %rd45;
	ld.global.u8 	%r23, [%rd46+3];
	ld.global.u8 	%rs6, [%rd46+2];
	mul.wide.u16 	%r24, %rs6, 256;
	or.b32  	%r25, %r24, %r23;
	ld.global.u8 	%r26, [%rd46+1];
	shl.b32 	%r27, %r26, 16;
	or.b32  	%r6, %r25, %r27;
	mul.lo.s32 	%r28, %r1, %r2;
	cvt.s64.s32 	%rd47, %r28;
	cvta.to.global.u64 	%rd48, %rd2;
	add.s64 	%rd64, %rd48, %rd47;
	@%p2 bra 	$L__BB0_4;
	mad.lo.s32 	%r29, %r3, 3, %r2;
	cvt.u64.u32 	%rd49, %r29;
	add.s64 	%rd50, %rd1, %rd49;
	ld.global.u8 	%rd51, [%rd50];
	add.s64 	%rd64, %rd64, %rd51;
$L__BB0_4:
	shl.b32 	%r7, %r3, 2;
	setp.ge.u32 	%p3, %r31, %r6;
	@%p3 bra 	$L__BB0_14;
	cvta.to.global.u64 	%rd8, %rd3;
	cvt.u64.u32 	%rd9, %r7;
$L__BB0_6:
	cvt.u64.u32 	%rd52, %r31;
	add.s64 	%rd53, %rd9, %rd52;
	add.s64 	%rd11, %rd1, %rd53;
	ld.global.u8 	%rs1, [%rd11];
	setp.eq.s16 	%p4, %rs1, 255;
	@%p4 bra 	$L__BB0_12;
	cvt.u64.u16 	%rd12, %rs1;
	add.s64 	%rd54, %rd4, %rd12;
	ld.global.u8 	%rs2, [%rd54];
	setp.eq.s16 	%p5, %rs2, 0;
	mov.b16 	%rs10, 0;
	@%p5 bra 	$L__BB0_11;
	cvt.u64.u16 	%rd13, %rs2;
	shl.b64 	%rd56, %rd12, 3;
	add.s64 	%rd14, %rd8, %rd56;
	mov.b64 	%rd65, 0;
$L__BB0_9:
	add.s64 	%rd57, %rd14, %rd65;
	ld.global.u8 	%rs8, [%rd57];
	add.s64 	%rd58, %rd64, %rd65;
	st.global.u8 	[%rd58], %rs8;
	add.s64 	%rd65, %rd65, 1;
	setp.lt.u64 	%p6, %rd65, %rd13;
	@%p6 bra 	$L__BB0_9;
	ld.global.u8 	%rd59, [%rd11];
	add.s64 	%rd60, %rd4, %rd59;
	ld.global.u8 	%rs10, [%rd60];
$L__BB0_11:
	cvt.u64.u16 	%rd61, %rs10;
	and.b64  	%rd66, %rd61, 255;
	bra.uni 	$L__BB0_13;
$L__BB0_12:
	add.s32 	%r31, %r31, 1;
	ld.global.u8 	%rs9, [%rd11+1];
	st.global.u8 	[%rd64], %rs9;
	mov.b64 	%rd66, 1;
$L__BB0_13:
	add.s64 	%rd64, %rd64, %rd66;
	add.s32 	%r31, %r31, 1;
	setp.lt.s32 	%p7, %r31, %r6;
	@%p7 bra 	$L__BB0_6;
$L__BB0_14:
	ret;

}


// ===== COMPILED SASS (sm_100) =====

	.target	sm_100

	.elftype	@"ET_EXEC"


//--------------------- .note.nv.tkinfo           --------------------------
	.section	.note.nv.tkinfo,"",@"SHT_NOTE"
	.sectionflags	@"SHF_NOTE_NV_TKINFO"
	.tkinfo
        /*0018*/ 	.word	0x00000002
        /*0030*/ 	.string	""
        /*0030*/ 	.string	"ptxas"
        /*0030*/ 	.string	"Cuda compilation tools, release 13.0, V13.0.88"
        /*0030*/ 	.string	"Build cuda_13.0.r13.0/compiler.36424714_0"
        /*0030*/ 	.string	"-arch sm_100 -m 64 "



//--------------------- .note.nv.cuinfo           --------------------------
	.section	.note.nv.cuinfo,"",@"SHT_NOTE"
	.sectionflags	@"SHF_NOTE_NV_CUINFO"
        /*0018*/ 	.short	0x0002
        /*001a*/ 	.short	0x0064
        /*001c*/ 	.short	0x0082
	.zero		2


//--------------------- .nv.info                  --------------------------
	.section	.nv.info,"",@"SHT_CUDA_INFO"
	.align	4


	//----- nvinfo : EIATTR_REGCOUNT
	.align		4
        /*0000*/ 	.byte	0x04, 0x2f
        /*0002*/ 	.short	(.L_1 - .L_0)
	.align		4
.L_0:
        /*0004*/ 	.word	index@(_Z6decodePPhS0_PPyS0_Pi)
        /*0008*/ 	.word	0x0000001e


	//----- nvinfo : EIATTR_FRAME_SIZE
	.align		4
.L_1:
        /*000c*/ 	.byte	0x04, 0x11
        /*000e*/ 	.short	(.L_3 - .L_2)
	.align		4
.L_2:
        /*0010*/ 	.word	index@(_Z6decodePPhS0_PPyS0_Pi)
        /*0014*/ 	.word	0x00000000


	//----- nvinfo : EIATTR_MIN_STACK_SIZE
	.align		4
.L_3:
        /*0018*/ 	.byte	0x04, 0x12
        /*001a*/ 	.short	(.L_5 - .L_4)
	.align		4
.L_4:
        /*001c*/ 	.word	index@(_Z6decodePPhS0_PPyS0_Pi)
        /*0020*/ 	.word	0x00000000
.L_5:


//--------------------- .nv.compat                --------------------------
	.section	.nv.compat,"",@"SHT_CUDA_COMPAT_INFO"
	.align	4
        /*0000*/ 	.byte	0x02, 0x09, 0x00, 0x00, 0x02, 0x02, 0x01, 0x00, 0x02, 0x05, 0x05, 0x00, 0x03, 0x07, 0x01, 0x01
        /*0010*/ 	.byte	0x02, 0x03, 0x00, 0x00, 0x02, 0x06, 0x01, 0x00, 0x04, 0x0b, 0x08, 0x00, 0x09, 0x00, 0x00, 0x00
        /*0020*/ 	.byte	0x00, 0x00, 0x00, 0x00


//--------------------- .nv.info._Z6decodePPhS0_PPyS0_Pi --------------------------
	.section	.nv.info._Z6decodePPhS0_PPyS0_Pi,"",@"SHT_CUDA_INFO"
	.sectionflags	@""
	.align	4


	//----- nvinfo : EIATTR_CUDA_API_VERSION
	.align		4
        /*0000*/ 	.byte	0x04, 0x37
        /*0002*/ 	.short	(.L_7 - .L_6)
.L_6:
        /*0004*/ 	.word	0x00000082


	//----- nvinfo : EIATTR_KPARAM_INFO
	.align		4
.L_7:
        /*0008*/ 	.byte	0x04, 0x17
        /*000a*/ 	.short	(.L_9 - .L_8)
.L_8:
        /*000c*/ 	.word	0x00000000
        /*0010*/ 	.short	0x0004
        /*0012*/ 	.short	0x0020
        /*0014*/ 	.byte	0x00, 0xf5, 0x21, 0x00


	//----- nvinfo : EIATTR_KPARAM_INFO
	.align		4
.L_9:
        /*0018*/ 	.byte	0x04, 0x17
        /*001a*/ 	.short	(.L_11 - .L_10)
.L_10:
        /*001c*/ 	.word	0x00000000
        /*0020*/ 	.short	0x0003
        /*0022*/ 	.short	0x0018
        /*0024*/ 	.byte	0x00, 0xf5, 0x21, 0x00


	//----- nvinfo : EIATTR_KPARAM_INFO
	.align		4
.L_11:
        /*0028*/ 	.byte	0x04, 0x17
        /*002a*/ 	.short	(.L_13 - .L_12)
.L_12:
        /*002c*/ 	.word	0x00000000
        /*0030*/ 	.short	0x0002
        /*0032*/ 	.short	0x0010
        /*0034*/ 	.byte	0x00, 0xf5, 0x21, 0x00


	//----- nvinfo : EIATTR_KPARAM_INFO
	.align		4
.L_13:
        /*0038*/ 	.byte	0x04, 0x17
        /*003a*/ 	.short	(.L_15 - .L_14)
.L_14:
        /*003c*/ 	.word	0x00000000
        /*0040*/ 	.short	0x0001
        /*0042*/ 	.short	0x0008
        /*0044*/ 	.byte	0x00, 0xf5, 0x21, 0x00


	//----- nvinfo : EIATTR_KPARAM_INFO
	.align		4
.L_15:
        /*0048*/ 	.byte	0x04, 0x17
        /*004a*/ 	.short	(.L_17 - .L_16)
.L_16:
        /*004c*/ 	.word	0x00000000
        /*0050*/ 	.short	0x0000
        /*0052*/ 	.short	0x0000
        /*0054*/ 	.byte	0x00, 0xf5, 0x21, 0x00


	//----- nvinfo : EIATTR_SPARSE_MMA_MASK
	.align		4
.L_17:
        /*0058*/ 	.byte	0x03, 0x50
        /*005a*/ 	.short	0x0000


	//----- nvinfo : EIATTR_MAXREG_COUNT
	.align		4
        /*005c*/ 	.byte	0x03, 0x1b
        /*005e*/ 	.short	0x00ff


	//----- nvinfo : EIATTR_MERCURY_ISA_VERSION
	.align		4
        /*0060*/ 	.byte	0x03, 0x5f
        /*0062*/ 	.short	0x0101


	//----- nvinfo : EIATTR_VRC_CTA_INIT_COUNT
	.align		4
        /*0064*/ 	.byte	0x02, 0x4a
	.zero		1
	.zero		1


	//----- nvinfo : EIATTR_EXIT_INSTR_OFFSETS
	.align		4
        /*0068*/ 	.byte	0x04, 0x1c
        /*006a*/ 	.short	(.L_19 - .L_18)


	//   ....[0]....
.L_18:
        /*006c*/ 	.word	0x000002e0


	//   ....[1]....
        /*0070*/ 	.word	0x00000670


	//----- nvinfo : EIATTR_CRS_STACK_SIZE
	.align		4
.L_19:
        /*0074*/ 	.byte	0x04, 0x1e
        /*0076*/ 	.short	(.L_21 - .L_20)
.L_20:
        /*0078*/ 	.word	0x00000000


	//----- nvinfo : EIATTR_CBANK_PARAM_SIZE
	.align		4
.L_21:
        /*007c*/ 	.byte	0x03, 0x19
        /*007e*/ 	.short	0x0028


	//----- nvinfo : EIATTR_PARAM_CBANK
	.align		4
        /*0080*/ 	.byte	0x04, 0x0a
        /*0082*/ 	.short	(.L_23 - .L_22)
	.align		4
.L_22:
        /*0084*/ 	.word	index@(.nv.constant0._Z6decodePPhS0_PPyS0_Pi)
        /*0088*/ 	.short	0x0380
        /*008a*/ 	.short	0x0028


	//----- nvinfo : EIATTR_SW_WAR
	.align		4
.L_23:
        /*008c*/ 	.byte	0x04, 0x36
        /*008e*/ 	.short	(.L_25 - .L_24)
.L_24:
        /*0090*/ 	.word	0x00000008
.L_25:


//--------------------- .nv.callgraph             --------------------------
	.section	.nv.callgraph,"",@"SHT_CUDA_CALLGRAPH"
	.align	4
	.sectionentsize	8
	.align		4
        /*0000*/ 	.word	0x00000000
	.align		4
        /*0004*/ 	.word	0xffffffff
	.align		4
        /*0008*/ 	.word	0x00000000
	.align		4
        /*000c*/ 	.word	0xfffffffe
	.align		4
        /*0010*/ 	.word	0x00000000
	.align		4
        /*0014*/ 	.word	0xfffffffd
	.align		4
        /*0018*/ 	.word	0x00000000
	.align		4
        /*001c*/ 	.word	0xfffffffc


//--------------------- .text._Z6decodePPhS0_PPyS0_Pi --------------------------
	.section	.text._Z6decodePPhS0_PPyS0_Pi,"ax",@progbits
	.align	128
        .global         _Z6decodePPhS0_PPyS0_Pi
        .type           _Z6decodePPhS0_PPyS0_Pi,@function
        .size           _Z6decodePPhS0_PPyS0_Pi,(.L_x_9 - _Z6decodePPhS0_PPyS0_Pi)
        .other          _Z6decodePPhS0_PPyS0_Pi,@"STO_CUDA_ENTRY STV_DEFAULT"
_Z6decodePPhS0_PPyS0_Pi:
.text._Z6decodePPhS0_PPyS0_Pi:
[----:B------:R-:W-:Y:S01]  /*0000*/  LDC R1, c[0x0][0x37c] ;  /* 0x0000df00ff017b82 */ /* 0x000fe20000000800 */
[----:B------:R-:W0:Y:S07]  /*0010*/  S2R R17, SR_CTAID.X ;  /* 0x0000000000117919 */ /* 0x000e2e0000002500 */
[----:B------:R-:W0:Y:S01]  /*0020*/  LDC.64 R2, c[0x0][0x380] ;  /* 0x0000e000ff027b82 */ /* 0x000e220000000a00 */
[----:B------:R-:W1:Y:S01]  /*0030*/  LDCU.64 UR4, c[0x0][0x358] ;  /* 0x00006b00ff0477ac */ /* 0x000e620008000a00 */
[----:B------:R-:W2:Y:S06]  /*0040*/  S2R R15, SR_TID.X ;  /* 0x00000000000f7919 */ /* 0x000eac0000002100 */
[----:B------:R-:W3:Y:S08]  /*0050*/  LDC.64 R22, c[0x0][0x3a0] ;  /* 0x0000e800ff167b82 */ /* 0x000ef00000000a00 */
[----:B------:R-:W4:Y:S08]  /*0060*/  LDC.64 R12, c[0x0][0x388] ;  /* 0x0000e200ff0c7b82 */ /* 0x000f300000000a00 */
[----:B------:R-:W4:Y:S01]  /*0070*/  LDC.64 R6, c[0x0][0x398] ;  /* 0x0000e600ff067b82 */ /* 0x000f220000000a00 */
[----:B0-----:R-:W-:-:S06]  /*0080*/  IMAD.WIDE.U32 R2, R17, 0x8, R2 ;  /* 0x0000000811027825 */ /* 0x001fcc00078e0002 */
[----:B-1----:R-:W3:Y:S01]  /*0090*/  LDG.E.64 R2, desc[UR4][R2.64] ;  /* 0x0000000402027981 */ /* 0x002ee2000c1e1b00 */
[C---:B--2---:R-:W-:Y:S01]  /*00a0*/  ISETP.NE.AND P0, PT, R15.reuse, RZ, PT ;  /* 0x000000ff0f00720c */ /* 0x044fe20003f05270 */
[----:B------:R-:W-:-:S12]  /*00b0*/  IMAD R25, R15, 0x3, RZ ;  /* 0x000000030f197824 */ /* 0x000fd800078e02ff */
[C---:B------:R-:W-:Y:S02]  /*00c0*/  @P0 VIADD R19, R25.reuse, 0xffffffff ;  /* 0xffffffff19130836 */ /* 0x040fe40000000000 */
[----:B------:R-:W-:-:S03]  /*00d0*/  @P0 VIADD R21, R25, 0xfffffffe ;  /* 0xfffffffe19150836 */ /* 0x000fc60000000000 */
[C---:B---3--:R-:W-:Y:S01]  /*00e0*/  @P0 IADD3 R18, P1, PT, R2.reuse, R19, RZ ;  /* 0x0000001302120210 */ /* 0x048fe20007f3e0ff */
[----:B------:R-:W2:Y:S01]  /*00f0*/  LDG.E.U8 R0, desc[UR4][R2.64] ;  /* 0x0000000402007981 */ /* 0x000ea2000c1e1100 */
[----:B------:R-:W-:-:S03]  /*0100*/  @P0 IADD3 R4, P2, PT, R2, R25, RZ ;  /* 0x0000001902040210 */ /* 0x000fc60007f5e0ff */
[--C-:B------:R-:W-:Y:S01]  /*0110*/  @P0 IMAD.X R19, RZ, RZ, R3.reuse, P1 ;  /* 0x000000ffff130224 */ /* 0x100fe200008e0603 */
[----:B------:R-:W-:Y:S01]  /*0120*/  @P0 IADD3 R20, P1, PT, R2, R21, RZ ;  /* 0x0000001502140210 */ /* 0x000fe20007f3e0ff */
[--C-:B------:R-:W-:Y:S01]  /*0130*/  @P0 IMAD.X R5, RZ, RZ, R3.reuse, P2 ;  /* 0x000000ffff050224 */ /* 0x100fe200010e0603 */
[----:B------:R-:W-:Y:S02]  /*0140*/  IADD3 R24, P2, PT, R25, R2, RZ ;  /* 0x0000000219187210 */ /* 0x000fe40007f5e0ff */
[----:B------:R0:W3:Y:S01]  /*0150*/  @P0 LDG.E.U8 R11, desc[UR4][R18.64] ;  /* 0x00000004120b0981 */ /* 0x0000e2000c1e1100 */
[----:B------:R-:W-:-:S03]  /*0160*/  @P0 IMAD.X R21, RZ, RZ, R3, P1 ;  /* 0x000000ffff150224 */ /* 0x000fc600008e0603 */
[----:B------:R1:W3:Y:S01]  /*0170*/  @P0 LDG.E.U8 R8, desc[UR4][R4.64] ;  /* 0x0000000404080981 */ /* 0x0002e2000c1e1100 */
[----:B------:R-:W-:-:S03]  /*0180*/  IADD3.X R25, PT, PT, RZ, R3, RZ, P2, !PT ;  /* 0x00000003ff197210 */ /* 0x000fc600017fe4ff */
[----:B------:R-:W3:Y:S04]  /*0190*/  @P0 LDG.E.U8 R9, desc[UR4][R20.64] ;  /* 0x0000000414090981 */ /* 0x000ee8000c1e1100 */
[----:B------:R-:W3:Y:S01]  /*01a0*/  LDG.E.U8 R26, desc[UR4][R24.64+0x3] ;  /* 0x00000304181a7981 */ /* 0x000ee2000c1e1100 */
[C---:B0-----:R-:W-:Y:S01]  /*01b0*/  IMAD.WIDE.U32 R18, R17.reuse, 0x4, R22 ;  /* 0x0000000411127825 */ /* 0x041fe200078e0016 */
[----:B-1----:R-:W0:Y:S02]  /*01c0*/  LDC.64 R4, c[0x0][0x390] ;  /* 0x0000e400ff047b82 */ /* 0x002e240000000a00 */
[----:B------:R-:W3:Y:S04]  /*01d0*/  LDG.E.U8 R27, desc[UR4][R24.64+0x2] ;  /* 0x00000204181b7981 */ /* 0x000ee8000c1e1100 */
[----:B------:R-:W3:Y:S01]  /*01e0*/  LDG.E.U8 R10, desc[UR4][R24.64+0x1] ;  /* 0x00000104180a7981 */ /* 0x000ee2000c1e1100 */
[----:B----4-:R-:W-:-:S03]  /*01f0*/  IMAD.WIDE.U32 R12, R17, 0x8, R12 ;  /* 0x00000008110c7825 */ /* 0x010fc600078e000c */
[----:B------:R1:W5:Y:S04]  /*0200*/  LDG.E R14, desc[UR4][R18.64] ;  /* 0x00000004120e7981 */ /* 0x000368000c1e1900 */
[----:B------:R-:W5:Y:S01]  /*0210*/  LDG.E.64 R12, desc[UR4][R12.64] ;  /* 0x000000040c0c7981 */ /* 0x000f62000c1e1b00 */
[----:B--2---:R-:W-:Y:S02]  /*0220*/  @P0 IMAD R23, R0, 0x3, R15 ;  /* 0x0000000300170824 */ /* 0x004fe400078e020f */
[----:B---3--:R-:W-:-:S03]  /*0230*/  @P0 IMAD R16, R11, 0x100, R8 ;  /* 0x000001000b100824 */ /* 0x008fc600078e0208 */
[----:B------:R-:W-:Y:S01]  /*0240*/  @P0 IADD3 R8, P1, PT, R2, R23, RZ ;  /* 0x0000001702080210 */ /* 0x000fe20007f3e0ff */
[----:B------:R-:W-:Y:S02]  /*0250*/  IMAD.MOV.U32 R11, RZ, RZ, RZ ;  /* 0x000000ffff0b7224 */ /* 0x000fe400078e00ff */
[----:B------:R-:W-:Y:S02]  /*0260*/  @P0 IMAD R11, R9, 0x10000, R16 ;  /* 0x00010000090b0824 */ /* 0x000fe400078e0210 */
[----:B------:R-:W-:-:S05]  /*0270*/  @P0 IMAD.X R9, RZ, RZ, R3, P1 ;  /* 0x000000ffff090224 */ /* 0x000fca00008e0603 */
[----:B------:R1:W5:Y:S01]  /*0280*/  @P0 LDG.E.U8 R19, desc[UR4][R8.64] ;  /* 0x0000000408130981 */ /* 0x000362000c1e1100 */
[----:B------:R-:W-:-:S05]  /*0290*/  LEA R27, R27, R26, 0x8 ;  /* 0x0000001a1b1b7211 */ /* 0x000fca00078e40ff */
[----:B------:R-:W-:-:S05]  /*02a0*/  IMAD R10, R10, 0x10000, R27 ;  /* 0x000100000a0a7824 */ /* 0x000fca00078e021b */
[----:B------:R-:W-:Y:S01]  /*02b0*/  ISETP.GE.U32.AND P1, PT, R11, R10, PT ;  /* 0x0000000a0b00720c */ /* 0x000fe20003f26070 */
[----:B0-----:R-:W-:-:S04]  /*02c0*/  IMAD.WIDE.U32 R4, R17, 0x8, R4 ;  /* 0x0000000811047825 */ /* 0x001fc800078e0004 */
[----:B------:R-:W-:-:S08]  /*02d0*/  IMAD.WIDE.U32 R6, R17, 0x8, R6 ;  /* 0x0000000811067825 */ /* 0x000fd000078e0006 */
[----:B-1----:R-:W-:Y:S05]  /*02e0*/  @P1 EXIT ;  /* 0x000000000000194d */ /* 0x002fea0003800000 */
[----:B------:R-:W5:Y:S04]  /*02f0*/  LDG.E.64 R4, desc[UR4][R4.64] ;  /* 0x0000000404047981 */ /* 0x000f68000c1e1b00 */
[----:B------:R-:W5:Y:S02]  /*0300*/  LDG.E.64 R6, desc[UR4][R6.64] ;  /* 0x0000000406067981 */ /* 0x000f64000c1e1b00 */
[----:B-----5:R-:W-:Y:S02]  /*0310*/  IMAD R9, R14, R15, RZ ;  /* 0x0000000f0e097224 */ /* 0x020fe400078e02ff */
[----:B------:R-:W-:-:S03]  /*0320*/  IMAD.SHL.U32 R14, R0, 0x4, RZ ;  /* 0x00000004000e7824 */ /* 0x000fc600078e00ff */
[----:B------:R-:W-:-:S04]  /*0330*/  IADD3 R8, P1, PT, R12, R9, RZ ;  /* 0x000000090c087210 */ /* 0x000fc80007f3e0ff */
[----:B------:R-:W-:Y:S02]  /*0340*/  @P0 IADD3 R8, P2, PT, R19, R8, RZ ;  /* 0x0000000813080210 */ /* 0x000fe40007f5e0ff */
[----:B------:R-:W-:-:S04]  /*0350*/  LEA.HI.X.SX32 R9, R9, R13, 0x1, P1 ;  /* 0x0000000d09097211 */ /* 0x000fc800008f0eff */
[----:B------:R-:W-:-:S07]  /*0360*/  @P0 IADD3.X R9, PT, PT, RZ, R9, RZ, P2, !PT ;  /* 0x00000009ff090210 */ /* 0x000fce00017fe4ff */
.L_x_7:
[----:B------:R-:W-:-:S04]  /*0370*/  IADD3 R12, P0, P1, R2, R14, R11 ;  /* 0x0000000e020c7210 */ /* 0x000fc8000791e00b */
[----:B------:R-:W-:-:S05]  /*0380*/  IADD3.X R13, PT, PT, R3, RZ, RZ, P0, P1 ;  /* 0x000000ff030d7210 */ /* 0x000fca00007e24ff */
[----:B------:R-:W2:Y:S01]  /*0390*/  LDG.E.U8 R19, desc[UR4][R12.64] ;  /* 0x000000040c137981 */ /* 0x000ea2000c1e1100 */
[----:B------:R-:W-:Y:S01]  /*03a0*/  BSSY.RECONVERGENT B0, `(.L_x_0) ;  /* 0x0000027000007945 */ /* 0x000fe20003800200 */
[----:B------:R-:W-:Y:S01]  /*03b0*/  IMAD.MOV.U32 R0, RZ, RZ, RZ ;  /* 0x000000ffff007224 */ /* 0x000fe200078e00ff */
[----:B--2---:R-:W-:-:S13]  /*03c0*/  ISETP.NE.AND P0, PT, R19, 0xff, PT ;  /* 0x000000ff1300780c */ /* 0x004fda0003f05270 */
[----:B------:R-:W-:Y:S05]  /*03d0*/  @!P0 BRA `(.L_x_1) ;  /* 0x00000000007c8947 */ /* 0x000fea0003800000 */
[----:B------:R-:W-:-:S05]  /*03e0*/  IADD3 R16, P0, PT, R6, R19, RZ ;  /* 0x0000001306107210 */ /* 0x000fca0007f1e0ff */
[----:B------:R-:W-:-:S05]  /*03f0*/  IMAD.X R17, RZ, RZ, R7, P0 ;  /* 0x000000ffff117224 */ /* 0x000fca00000e0607 */
[----:B------:R-:W2:Y:S01]  /*0400*/  LDG.E.U8 R22, desc[UR4][R16.64] ;  /* 0x0000000410167981 */ /* 0x000ea2000c1e1100 */
[----:B------:R-:W-:Y:S01]  /*0410*/  BSSY.RECONVERGENT B1, `(.L_x_2) ;  /* 0x0000019000017945 */ /* 0x000fe20003800200 */
[----:B------:R-:W-:Y:S02]  /*0420*/  PRMT R15, RZ, 0x7610, R15 ;  /* 0x00007610ff0f7816 */ /* 0x000fe4000000000f */
[----:B--2---:R-:W-:-:S13]  /*0430*/  ISETP.NE.AND P0, PT, R22, RZ, PT ;  /* 0x000000ff1600720c */ /* 0x004fda0003f05270 */
[----:B------:R-:W-:Y:S05]  /*0440*/  @!P0 BRA `(.L_x_3) ;  /* 0x0000000000548947 */ /* 0x000fea0003800000 */
[----:B------:R-:W-:Y:S01]  /*0450*/  LEA R24, P0, R19, R4, 0x3 ;  /* 0x0000000413187211 */ /* 0x000fe200078018ff */
[----:B------:R-:W-:Y:S01]  /*0460*/  HFMA2 R15, -RZ, RZ, 0, 0 ;  /* 0x00000000ff0f7431 */ /* 0x000fe200000001ff */
[----:B------:R-:W-:Y:S01]  /*0470*/  BSSY.RECONVERGENT B2, `(.L_x_4) ;  /* 0x000000e000027945 */ /* 0x000fe20003800200 */
[----:B------:R-:W-:Y:S02]  /*0480*/  IMAD.MOV.U32 R20, RZ, RZ, RZ ;  /* 0x000000ffff147224 */ /* 0x000fe400078e00ff */
[----:B------:R-:W-:-:S08]  /*0490*/  IMAD.X R21, RZ, RZ, R5, P0 ;  /* 0x000000ffff157224 */ /* 0x000fd000000e0605 */
.L_x_5:
[----:B------:R-:W-:-:S05]  /*04a0*/  IADD3 R18, P0, PT, R15, R24, RZ ;  /* 0x000000180f127210 */ /* 0x000fca0007f1e0ff */
[----:B0-----:R-:W-:-:S06]  /*04b0*/  IMAD.X R19, R20, 0x1, R21, P0 ;  /* 0x0000000114137824 */ /* 0x001fcc00000e0615 */
[----:B------:R-:W2:Y:S01]  /*04c0*/  LDG.E.U8 R19, desc[UR4][R18.64] ;  /* 0x0000000412137981 */ /* 0x000ea2000c1e1100 */
[----:B------:R-:W-:-:S04]  /*04d0*/  IADD3 R16, P0, PT, R8, R15, RZ ;  /* 0x0000000f08107210 */ /* 0x000fc80007f1e0ff */
[----:B------:R-:W-:Y:S02]  /*04e0*/  IADD3.X R17, PT, PT, R9, R20, RZ, P0, !PT ;  /* 0x0000001409117210 */ /* 0x000fe400007fe4ff */
[----:B------:R-:W-:-:S05]  /*04f0*/  IADD3 R15, P0, PT, R15, 0x1, RZ ;  /* 0x000000010f0f7810 */ /* 0x000fca0007f1e0ff */
[----:B------:R-:W-:Y:S01]  /*0500*/  IMAD.X R20, RZ, RZ, R20, P0 ;  /* 0x000000ffff147224 */ /* 0x000fe200000e0614 */
[----:B------:R-:W-:-:S04]  /*0510*/  ISETP.GE.U32.AND P0, PT, R15, R22, PT ;  /* 0x000000160f00720c */ /* 0x000fc80003f06070 */
[----:B------:R-:W-:Y:S01]  /*0520*/  ISETP.GE.U32.AND.EX P0, PT, R20, RZ, PT, P0 ;  /* 0x000000ff1400720c */ /* 0x000fe20003f06100 */
[----:B--2---:R0:W-:-:S12]  /*0530*/  STG.E.U8 desc[UR4][R16.64], R19 ;  /* 0x0000001310007986 */ /* 0x0041d8000c101104 */
[----:B------:R-:W-:Y:S05]  /*0540*/  @!P0 BRA `(.L_x_5) ;  /* 0xfffffffc00d48947 */ /* 0x000fea000383ffff */
[----:B------:R-:W-:Y:S05]  /*0550*/  BSYNC.RECONVERGENT B2 ;  /* 0x0000000000027941 */ /* 0x000fea0003800200 */
.L_x_4:
[----:B------:R-:W0:Y:S02]  /*0560*/  LDG.E.U8 R13, desc[UR4][R12.64] ;  /* 0x000000040c0d7981 */ /* 0x000e24000c1e1100 */
[----:B0-----:R-:W-:-:S05]  /*0570*/  IADD3 R16, P0, PT, R6, R13, RZ ;  /* 0x0000000d06107210 */ /* 0x001fca0007f1e0ff */
[----:B------:R-:W-:-:S05]  /*0580*/  IMAD.X R17, RZ, RZ, R7, P0 ;  /* 0x000000ffff117224 */ /* 0x000fca00000e0607 */
[----:B------:R0:W5:Y:S03]  /*0590*/  LDG.E.U8 R15, desc[UR4][R16.64] ;  /* 0x00000004100f7981 */ /* 0x000166000c1e1100 */
.L_x_3:
[----:B------:R-:W-:Y:S05]  /*05a0*/  BSYNC.RECONVERGENT B1 ;  /* 0x0000000000017941 */ /* 0x000fea0003800200 */
.L_x_2:
[----:B-----5:R-:W-:Y:S01]  /*05b0*/  LOP3.LUT R15, R15, 0xff, RZ, 0xc0, !PT ;  /* 0x000000ff0f0f7812 */ /* 0x020fe200078ec0ff */
[----:B------:R-:W-:Y:S06]  /*05c0*/  BRA `(.L_x_6) ;  /* 0x0000000000107947 */ /* 0x000fec0003800000 */
.L_x_1:
[----:B------:R-:W2:Y:S01]  /*05d0*/  LDG.E.U8 R13, desc[UR4][R12.64+0x1] ;  /* 0x000001040c0d7981 */ /* 0x000ea2000c1e1100 */
[----:B------:R-:W-:Y:S01]  /*05e0*/  VIADD R11, R11, 0x1 ;  /* 0x000000010b0b7836 */ /* 0x000fe20000000000 */
[----:B------:R-:W-:Y:S02]  /*05f0*/  MOV R15, 0x1 ;  /* 0x00000001000f7802 */ /* 0x000fe40000000f00 */
[----:B--2---:R0:W-:Y:S05]  /*0600*/  STG.E.U8 desc[UR4][R8.64], R13 ;  /* 0x0000000d08007986 */ /* 0x0041ea000c101104 */
.L_x_6:
[----:B------:R-:W-:Y:S05]  /*0610*/  BSYNC.RECONVERGENT B0 ;  /* 0x0000000000007941 */ /* 0x000fea0003800200 */
.L_x_0:
[----:B------:R-:W-:Y:S01]  /*0620*/  VIADD R11, R11, 0x1 ;  /* 0x000000010b0b7836 */ /* 0x000fe20000000000 */
[----:B0-----:R-:W-:-:S04]  /*0630*/  IADD3 R8, P1, PT, R8, R15, RZ ;  /* 0x0000000f08087210 */ /* 0x001fc80007f3e0ff */
[----:B------:R-:W-:Y:S01]  /*0640*/  ISETP.GE.AND P0, PT, R11, R10, PT ;  /* 0x0000000a0b00720c */ /* 0x000fe20003f06270 */
[----:B------:R-:W-:-:S12]  /*0650*/  IMAD.X R9, R9, 0x1, R0, P1 ;  /* 0x0000000109097824 */ /* 0x000fd800008e0600 */
[----:B------:R-:W-:Y:S05]  /*0660*/  @!P0 BRA `(.L_x_7) ;  /* 0xfffffffc00408947 */ /* 0x000fea000383ffff */
[----:B------:R-:W-:Y:S05]  /*0670*/  EXIT ;  /* 0x000000000000794d */ /* 0x000fea0003800000 */
.L_x_8:
[----:B------:R-:W-:-:S00]  /*0680*/  BRA `(.L_x_8) ;  /* 0xfffffffc00fc7947 */ /* 0x000fc0000383ffff */
[----:B------:R-:W-:-:S00]  /*0690*/  NOP ;  /* 0x0000000000007918 */ /* 0x000fc00000000000 */
        /* <DEDUP_REMOVED lines=14> */
.L_x_9:


//--------------------- .nv.shared.reserved.0     --------------------------
	.section	.nv.shared.reserved.0,"aw",@nobits
	.weak		__nv_reservedSMEM_offset_0_alias
	.size		__nv_reservedSMEM_offset_0_alias, 0, 64
	.other		__nv_reservedSMEM_offset_0_alias,@"STO_CUDA_RESERVED_SHARED STV_DEFAULT"
__nv_reservedSMEM_offset_0_alias:
	.zero		0
	.zero		64


//--------------------- .nv.constant0._Z6decodePPhS0_PPyS0_Pi --------------------------
	.section	.nv.constant0._Z6decodePPhS0_PPyS0_Pi,"a",@progbits
	.sectionflags	@""
	.align	4
.nv.constant0._Z6decodePPhS0_PPyS0_Pi:
	.zero		936


//--------------------- SYMBOLS --------------------------

	.type		.nv.reservedSmem.offset0,@object
	.size		.nv.reservedSmem.offset0,0x4
